//
// Generated by NVIDIA NVVM Compiler
//
// Compiler Build ID: CL-36424714
// Cuda compilation tools, release 13.0, V13.0.88
// Based on NVVM 20.0.0
//

.version 9.0
.target sm_100
.address_size 64

	// .globl	_ZN3cub18CUB_300001_SM_10006detail11EmptyKernelIvEEvv
.global .align 1 .b8 _ZN41_INTERNAL_13ee8afc_4_k_cu_52fd6410_1588224cuda3std3__45__cpo5beginE[1];
.global .align 1 .b8 _ZN41_INTERNAL_13ee8afc_4_k_cu_52fd6410_1588224cuda3std3__45__cpo3endE[1];
.global .align 1 .b8 _ZN41_INTERNAL_13ee8afc_4_k_cu_52fd6410_1588224cuda3std3__45__cpo6cbeginE[1];
.global .align 1 .b8 _ZN41_INTERNAL_13ee8afc_4_k_cu_52fd6410_1588224cuda3std3__45__cpo4cendE[1];
.global .align 1 .b8 _ZN41_INTERNAL_13ee8afc_4_k_cu_52fd6410_1588224cuda3std3__45__cpo6rbeginE[1];
.global .align 1 .b8 _ZN41_INTERNAL_13ee8afc_4_k_cu_52fd6410_1588224cuda3std3__45__cpo4rendE[1];
.global .align 1 .b8 _ZN41_INTERNAL_13ee8afc_4_k_cu_52fd6410_1588224cuda3std3__45__cpo7crbeginE[1];
.global .align 1 .b8 _ZN41_INTERNAL_13ee8afc_4_k_cu_52fd6410_1588224cuda3std3__45__cpo5crendE[1];
.global .align 1 .b8 _ZN41_INTERNAL_13ee8afc_4_k_cu_52fd6410_1588224cuda3std3__443_GLOBAL__N__13ee8afc_4_k_cu_52fd6410_1588226ignoreE[1];
.global .align 1 .b8 _ZN41_INTERNAL_13ee8afc_4_k_cu_52fd6410_1588224cuda3std3__419piecewise_constructE[1];
.global .align 1 .b8 _ZN41_INTERNAL_13ee8afc_4_k_cu_52fd6410_1588224cuda3std3__48in_placeE[1];
.global .align 1 .b8 _ZN41_INTERNAL_13ee8afc_4_k_cu_52fd6410_1588224cuda3std3__420unreachable_sentinelE[1];
.global .align 1 .b8 _ZN41_INTERNAL_13ee8afc_4_k_cu_52fd6410_1588224cuda3std3__47nulloptE[1];
.global .align 1 .b8 _ZN41_INTERNAL_13ee8afc_4_k_cu_52fd6410_1588224cuda3std3__48unexpectE[1];
.global .align 1 .b8 _ZN41_INTERNAL_13ee8afc_4_k_cu_52fd6410_1588224cuda3std6ranges3__45__cpo4swapE[1];
.global .align 1 .b8 _ZN41_INTERNAL_13ee8afc_4_k_cu_52fd6410_1588224cuda3std6ranges3__45__cpo9iter_moveE[1];
.global .align 1 .b8 _ZN41_INTERNAL_13ee8afc_4_k_cu_52fd6410_1588224cuda3std6ranges3__45__cpo5beginE[1];
.global .align 1 .b8 _ZN41_INTERNAL_13ee8afc_4_k_cu_52fd6410_1588224cuda3std6ranges3__45__cpo3endE[1];
.global .align 1 .b8 _ZN41_INTERNAL_13ee8afc_4_k_cu_52fd6410_1588224cuda3std6ranges3__45__cpo6cbeginE[1];
.global .align 1 .b8 _ZN41_INTERNAL_13ee8afc_4_k_cu_52fd6410_1588224cuda3std6ranges3__45__cpo4cendE[1];
.global .align 1 .b8 _ZN41_INTERNAL_13ee8afc_4_k_cu_52fd6410_1588224cuda3std6ranges3__45__cpo7advanceE[1];
.global .align 1 .b8 _ZN41_INTERNAL_13ee8afc_4_k_cu_52fd6410_1588224cuda3std6ranges3__45__cpo9iter_swapE[1];
.global .align 1 .b8 _ZN41_INTERNAL_13ee8afc_4_k_cu_52fd6410_1588224cuda3std6ranges3__45__cpo4nextE[1];
.global .align 1 .b8 _ZN41_INTERNAL_13ee8afc_4_k_cu_52fd6410_1588224cuda3std6ranges3__45__cpo4prevE[1];
.global .align 1 .b8 _ZN41_INTERNAL_13ee8afc_4_k_cu_52fd6410_1588224cuda3std6ranges3__45__cpo4dataE[1];
.global .align 1 .b8 _ZN41_INTERNAL_13ee8afc_4_k_cu_52fd6410_1588224cuda3std6ranges3__45__cpo5cdataE[1];
.global .align 1 .b8 _ZN41_INTERNAL_13ee8afc_4_k_cu_52fd6410_1588224cuda3std6ranges3__45__cpo4sizeE[1];
.global .align 1 .b8 _ZN41_INTERNAL_13ee8afc_4_k_cu_52fd6410_1588224cuda3std6ranges3__45__cpo5ssizeE[1];
.global .align 1 .b8 _ZN41_INTERNAL_13ee8afc_4_k_cu_52fd6410_1588224cuda3std6ranges3__45__cpo8distanceE[1];
.global .align 1 .b8 _ZN41_INTERNAL_13ee8afc_4_k_cu_52fd6410_1588226thrust24THRUST_300001_SM_1000_NS8cuda_cub3parE[1];
.global .align 1 .b8 _ZN41_INTERNAL_13ee8afc_4_k_cu_52fd6410_1588226thrust24THRUST_300001_SM_1000_NS8cuda_cub10par_nosyncE[1];
.global .align 1 .b8 _ZN41_INTERNAL_13ee8afc_4_k_cu_52fd6410_1588226thrust24THRUST_300001_SM_1000_NS6system6detail10sequential3seqE[1];
.global .align 1 .b8 _ZN41_INTERNAL_13ee8afc_4_k_cu_52fd6410_1588226thrust24THRUST_300001_SM_1000_NS12placeholders2_1E[1];
.global .align 1 .b8 _ZN41_INTERNAL_13ee8afc_4_k_cu_52fd6410_1588226thrust24THRUST_300001_SM_1000_NS12placeholders2_2E[1];
.global .align 1 .b8 _ZN41_INTERNAL_13ee8afc_4_k_cu_52fd6410_1588226thrust24THRUST_300001_SM_1000_NS12placeholders2_3E[1];
.global .align 1 .b8 _ZN41_INTERNAL_13ee8afc_4_k_cu_52fd6410_1588226thrust24THRUST_300001_SM_1000_NS12placeholders2_4E[1];
.global .align 1 .b8 _ZN41_INTERNAL_13ee8afc_4_k_cu_52fd6410_1588226thrust24THRUST_300001_SM_1000_NS12placeholders2_5E[1];
.global .align 1 .b8 _ZN41_INTERNAL_13ee8afc_4_k_cu_52fd6410_1588226thrust24THRUST_300001_SM_1000_NS12placeholders2_6E[1];
.global .align 1 .b8 _ZN41_INTERNAL_13ee8afc_4_k_cu_52fd6410_1588226thrust24THRUST_300001_SM_1000_NS12placeholders2_7E[1];
.global .align 1 .b8 _ZN41_INTERNAL_13ee8afc_4_k_cu_52fd6410_1588226thrust24THRUST_300001_SM_1000_NS12placeholders2_8E[1];
.global .align 1 .b8 _ZN41_INTERNAL_13ee8afc_4_k_cu_52fd6410_1588226thrust24THRUST_300001_SM_1000_NS12placeholders2_9E[1];
.global .align 1 .b8 _ZN41_INTERNAL_13ee8afc_4_k_cu_52fd6410_1588226thrust24THRUST_300001_SM_1000_NS12placeholders3_10E[1];
.global .align 1 .b8 _ZN41_INTERNAL_13ee8afc_4_k_cu_52fd6410_1588226thrust24THRUST_300001_SM_1000_NS3seqE[1];

.visible .entry _ZN3cub18CUB_300001_SM_10006detail11EmptyKernelIvEEvv()
{


	ret;

}


// ===== COMPILED SASS (sm_100) =====

	.target	sm_100

	.elftype	@"ET_EXEC"


//--------------------- .note.nv.tkinfo           --------------------------
	.section	.note.nv.tkinfo,"",@"SHT_NOTE"
	.sectionflags	@"SHF_NOTE_NV_TKINFO"
	.tkinfo
        /*0018*/ 	.word	0x00000002
        /*0030*/ 	.string	""
        /*0030*/ 	.string	"ptxas"
        /*0030*/ 	.string	"Cuda compilation tools, release 13.0, V13.0.88"
        /*0030*/ 	.string	"Build cuda_13.0.r13.0/compiler.36424714_0"
        /*0030*/ 	.string	"-arch sm_100 -m 64 "



//--------------------- .note.nv.cuinfo           --------------------------
	.section	.note.nv.cuinfo,"",@"SHT_NOTE"
	.sectionflags	@"SHF_NOTE_NV_CUINFO"
        /*0018*/ 	.short	0x0002
        /*001a*/ 	.short	0x0064
        /*001c*/ 	.short	0x0082
	.zero		2


//--------------------- .nv.info                  --------------------------
	.section	.nv.info,"",@"SHT_CUDA_INFO"
	.align	4


	//----- nvinfo : EIATTR_REGCOUNT
	.align		4
        /*0000*/ 	.byte	0x04, 0x2f
        /*0002*/ 	.short	(.L_44 - .L_43)
	.align		4
.L_43:
        /*0004*/ 	.word	index@(_ZN3cub18CUB_300001_SM_10006detail11EmptyKernelIvEEvv)
        /*0008*/ 	.word	0x00000004


	//----- nvinfo : EIATTR_FRAME_SIZE
	.align		4
.L_44:
        /*000c*/ 	.byte	0x04, 0x11
        /*000e*/ 	.short	(.L_46 - .L_45)
	.align		4
.L_45:
        /*0010*/ 	.word	index@(_ZN3cub18CUB_300001_SM_10006detail11EmptyKernelIvEEvv)
        /*0014*/ 	.word	0x00000000


	//----- nvinfo : EIATTR_MIN_STACK_SIZE
	.align		4
.L_46:
        /*0018*/ 	.byte	0x04, 0x12
        /*001a*/ 	.short	(.L_48 - .L_47)
	.align		4
.L_47:
        /*001c*/ 	.word	index@(_ZN3cub18CUB_300001_SM_10006detail11EmptyKernelIvEEvv)
        /*0020*/ 	.word	0x00000000
.L_48:


//--------------------- .nv.compat                --------------------------
	.section	.nv.compat,"",@"SHT_CUDA_COMPAT_INFO"
	.align	4
        /*0000*/ 	.byte	0x02, 0x09, 0x00, 0x00, 0x02, 0x02, 0x01, 0x00, 0x02, 0x05, 0x05, 0x00, 0x03, 0x07, 0x01, 0x01
        /*0010*/ 	.byte	0x02, 0x03, 0x00, 0x00, 0x02, 0x06, 0x01, 0x00, 0x04, 0x0b, 0x08, 0x00, 0x09, 0x00, 0x00, 0x00
        /*0020*/ 	.byte	0x00, 0x00, 0x00, 0x00


//--------------------- .nv.info._ZN3cub18CUB_300001_SM_10006detail11EmptyKernelIvEEvv --------------------------
	.section	.nv.info._ZN3cub18CUB_300001_SM_10006detail11EmptyKernelIvEEvv,"",@"SHT_CUDA_INFO"
	.sectionflags	@""
	.align	4


	//----- nvinfo : EIATTR_CUDA_API_VERSION
	.align		4
        /*0000*/ 	.byte	0x04, 0x37
        /*0002*/ 	.short	(.L_50 - .L_49)
.L_49:
        /*0004*/ 	.word	0x00000082


	//----- nvinfo : EIATTR_SPARSE_MMA_MASK
	.align		4
.L_50:
        /*0008*/ 	.byte	0x03, 0x50
        /*000a*/ 	.short	0x0000


	//----- nvinfo : EIATTR_MAXREG_COUNT
	.align		4
        /*000c*/ 	.byte	0x03, 0x1b
        /*000e*/ 	.short	0x00ff


	//----- nvinfo : EIATTR_MERCURY_ISA_VERSION
	.align		4
        /*0010*/ 	.byte	0x03, 0x5f
        /*0012*/ 	.short	0x0101


	//----- nvinfo : EIATTR_VRC_CTA_INIT_COUNT
	.align		4
        /*0014*/ 	.byte	0x02, 0x4a
	.zero		1
	.zero		1


	//----- nvinfo : EIATTR_EXIT_INSTR_OFFSETS
	.align		4
        /*0018*/ 	.byte	0x04, 0x1c
        /*001a*/ 	.short	(.L_52 - .L_51)


	//   ....[0]....
.L_51:
        /*001c*/ 	.word	0x00000010


	//----- nvinfo : EIATTR_SW_WAR
	.align		4
.L_52:
        /*0020*/ 	.byte	0x04, 0x36
        /*0022*/ 	.short	(.L_54 - .L_53)
.L_53:
        /*0024*/ 	.word	0x00000008
.L_54:


//--------------------- .nv.callgraph             --------------------------
	.section	.nv.callgraph,"",@"SHT_CUDA_CALLGRAPH"
	.align	4
	.sectionentsize	8
	.align		4
        /*0000*/ 	.word	0x00000000
	.align		4
        /*0004*/ 	.word	0xffffffff
	.align		4
        /*0008*/ 	.word	0x00000000
	.align		4
        /*000c*/ 	.word	0xfffffffe
	.align		4
        /*0010*/ 	.word	0x00000000
	.align		4
        /*0014*/ 	.word	0xfffffffd
	.align		4
        /*0018*/ 	.word	0x00000000
	.align		4
        /*001c*/ 	.word	0xfffffffc


//--------------------- .nv.constant4             --------------------------
	.section	.nv.constant4,"a",@progbits
	.align	8
	.align		8
.nv.constant4:
        /*0000*/ 	.dword	_ZN41_INTERNAL_13ee8afc_4_k_cu_52fd6410_1591104cuda3std3__45__cpo5beginE
	.align		8
        /*0008*/ 	.dword	_ZN41_INTERNAL_13ee8afc_4_k_cu_52fd6410_1591104cuda3std3__45__cpo3endE
	.align		8
        /*0010*/ 	.dword	_ZN41_INTERNAL_13ee8afc_4_k_cu_52fd6410_1591104cuda3std3__45__cpo6cbeginE
	.align		8
        /*0018*/ 	.dword	_ZN41_INTERNAL_13ee8afc_4_k_cu_52fd6410_1591104cuda3std3__45__cpo4cendE
	.align		8
        /*0020*/ 	.dword	_ZN41_INTERNAL_13ee8afc_4_k_cu_52fd6410_1591104cuda3std3__45__cpo6rbeginE
	.align		8
        /*0028*/ 	.dword	_ZN41_INTERNAL_13ee8afc_4_k_cu_52fd6410_1591104cuda3std3__45__cpo4rendE
	.align		8
        /*0030*/ 	.dword	_ZN41_INTERNAL_13ee8afc_4_k_cu_52fd6410_1591104cuda3std3__45__cpo7crbeginE
	.align		8
        /*0038*/ 	.dword	_ZN41_INTERNAL_13ee8afc_4_k_cu_52fd6410_1591104cuda3std3__45__cpo5crendE
	.align		8
        /*0040*/ 	.dword	_ZN41_INTERNAL_13ee8afc_4_k_cu_52fd6410_1591104cuda3std3__443_GLOBAL__N__13ee8afc_4_k_cu_52fd6410_1591106ignoreE
	.align		8
        /*0048*/ 	.dword	_ZN41_INTERNAL_13ee8afc_4_k_cu_52fd6410_1591104cuda3std3__419piecewise_constructE
	.align		8
        /*0050*/ 	.dword	_ZN41_INTERNAL_13ee8afc_4_k_cu_52fd6410_1591104cuda3std3__48in_placeE
	.align		8
        /*0058*/ 	.dword	_ZN41_INTERNAL_13ee8afc_4_k_cu_52fd6410_1591104cuda3std3__420unreachable_sentinelE
	.align		8
        /*0060*/ 	.dword	_ZN41_INTERNAL_13ee8afc_4_k_cu_52fd6410_1591104cuda3std3__47nulloptE
	.align		8
        /*0068*/ 	.dword	_ZN41_INTERNAL_13ee8afc_4_k_cu_52fd6410_1591104cuda3std3__48unexpectE
	.align		8
        /*0070*/ 	.dword	_ZN41_INTERNAL_13ee8afc_4_k_cu_52fd6410_1591104cuda3std6ranges3__45__cpo4swapE
	.align		8
        /*0078*/ 	.dword	_ZN41_INTERNAL_13ee8afc_4_k_cu_52fd6410_1591104cuda3std6ranges3__45__cpo9iter_moveE
	.align		8
        /*0080*/ 	.dword	_ZN41_INTERNAL_13ee8afc_4_k_cu_52fd6410_1591104cuda3std6ranges3__45__cpo5beginE
	.align		8
        /*0088*/ 	.dword	_ZN41_INTERNAL_13ee8afc_4_k_cu_52fd6410_1591104cuda3std6ranges3__45__cpo3endE
	.align		8
        /*0090*/ 	.dword	_ZN41_INTERNAL_13ee8afc_4_k_cu_52fd6410_1591104cuda3std6ranges3__45__cpo6cbeginE
	.align		8
        /*0098*/ 	.dword	_ZN41_INTERNAL_13ee8afc_4_k_cu_52fd6410_1591104cuda3std6ranges3__45__cpo4cendE
	.align		8
        /*00a0*/ 	.dword	_ZN41_INTERNAL_13ee8afc_4_k_cu_52fd6410_1591104cuda3std6ranges3__45__cpo7advanceE
	.align		8
        /*00a8*/ 	.dword	_ZN41_INTERNAL_13ee8afc_4_k_cu_52fd6410_1591104cuda3std6ranges3__45__cpo9iter_swapE
	.align		8
        /*00b0*/ 	.dword	_ZN41_INTERNAL_13ee8afc_4_k_cu_52fd6410_1591104cuda3std6ranges3__45__cpo4nextE
	.align		8
        /*00b8*/ 	.dword	_ZN41_INTERNAL_13ee8afc_4_k_cu_52fd6410_1591104cuda3std6ranges3__45__cpo4prevE
	.align		8
        /*00c0*/ 	.dword	_ZN41_INTERNAL_13ee8afc_4_k_cu_52fd6410_1591104cuda3std6ranges3__45__cpo4dataE
	.align		8
        /*00c8*/ 	.dword	_ZN41_INTERNAL_13ee8afc_4_k_cu_52fd6410_1591104cuda3std6ranges3__45__cpo5cdataE
	.align		8
        /*00d0*/ 	.dword	_ZN41_INTERNAL_13ee8afc_4_k_cu_52fd6410_1591104cuda3std6ranges3__45__cpo4sizeE
	.align		8
        /*00d8*/ 	.dword	_ZN41_INTERNAL_13ee8afc_4_k_cu_52fd6410_1591104cuda3std6ranges3__45__cpo5ssizeE
	.align		8
        /*00e0*/ 	.dword	_ZN41_INTERNAL_13ee8afc_4_k_cu_52fd6410_1591104cuda3std6ranges3__45__cpo8distanceE
	.align		8
        /*00e8*/ 	.dword	_ZN41_INTERNAL_13ee8afc_4_k_cu_52fd6410_1591106thrust24THRUST_300001_SM_1000_NS8cuda_cub3parE
	.align		8
        /*00f0*/ 	.dword	_ZN41_INTERNAL_13ee8afc_4_k_cu_52fd6410_1591106thrust24THRUST_300001_SM_1000_NS8cuda_cub10par_nosyncE
	.align		8
        /*00f8*/ 	.dword	_ZN41_INTERNAL_13ee8afc_4_k_cu_52fd6410_1591106thrust24THRUST_300001_SM_1000_NS6system6detail10sequential3seqE
	.align		8
        /*0100*/ 	.dword	_ZN41_INTERNAL_13ee8afc_4_k_cu_52fd6410_1591106thrust24THRUST_300001_SM_1000_NS12placeholders2_1E
	.align		8
        /*0108*/ 	.dword	_ZN41_INTERNAL_13ee8afc_4_k_cu_52fd6410_1591106thrust24THRUST_300001_SM_1000_NS12placeholders2_2E
	.align		8
        /*0110*/ 	.dword	_ZN41_INTERNAL_13ee8afc_4_k_cu_52fd6410_1591106thrust24THRUST_300001_SM_1000_NS12placeholders2_3E
	.align		8
        /*0118*/ 	.dword	_ZN41_INTERNAL_13ee8afc_4_k_cu_52fd6410_1591106thrust24THRUST_300001_SM_1000_NS12placeholders2_4E
	.align		8
        /*0120*/ 	.dword	_ZN41_INTERNAL_13ee8afc_4_k_cu_52fd6410_1591106thrust24THRUST_300001_SM_1000_NS12placeholders2_5E
	.align		8
        /*0128*/ 	.dword	_ZN41_INTERNAL_13ee8afc_4_k_cu_52fd6410_1591106thrust24THRUST_300001_SM_1000_NS12placeholders2_6E
	.align		8
        /*0130*/ 	.dword	_ZN41_INTERNAL_13ee8afc_4_k_cu_52fd6410_1591106thrust24THRUST_300001_SM_1000_NS12placeholders2_7E
	.align		8
        /*0138*/ 	.dword	_ZN41_INTERNAL_13ee8afc_4_k_cu_52fd6410_1591106thrust24THRUST_300001_SM_1000_NS12placeholders2_8E
	.align		8
        /*0140*/ 	.dword	_ZN41_INTERNAL_13ee8afc_4_k_cu_52fd6410_1591106thrust24THRUST_300001_SM_1000_NS12placeholders2_9E
	.align		8
        /*0148*/ 	.dword	_ZN41_INTERNAL_13ee8afc_4_k_cu_52fd6410_1591106thrust24THRUST_300001_SM_1000_NS12placeholders3_10E
	.align		8
        /*0150*/ 	.dword	_ZN41_INTERNAL_13ee8afc_4_k_cu_52fd6410_1591106thrust24THRUST_300001_SM_1000_NS3seqE


//--------------------- .text._ZN3cub18CUB_300001_SM_10006detail11EmptyKernelIvEEvv --------------------------
	.section	.text._ZN3cub18CUB_300001_SM_10006detail11EmptyKernelIvEEvv,"ax",@progbits
	.align	128
        .global         _ZN3cub18CUB_300001_SM_10006detail11EmptyKernelIvEEvv
        .type           _ZN3cub18CUB_300001_SM_10006detail11EmptyKernelIvEEvv,@function
        .size           _ZN3cub18CUB_300001_SM_10006detail11EmptyKernelIvEEvv,(.L_x_1 - _ZN3cub18CUB_300001_SM_10006detail11EmptyKernelIvEEvv)
        .other          _ZN3cub18CUB_300001_SM_10006detail11EmptyKernelIvEEvv,@"STO_CUDA_ENTRY STV_DEFAULT"
_ZN3cub18CUB_300001_SM_10006detail11EmptyKernelIvEEvv:
.text._ZN3cub18CUB_300001_SM_10006detail11EmptyKernelIvEEvv:
[----:B------:R-:W-:Y:S01]  /*0000*/  LDC R1, c[0x0][0x37c] ;  /* 0x0000df00ff017b82 */ /* 0x000fe20000000800 */
[----:B------:R-:W-:Y:S05]  /*0010*/  EXIT ;  /* 0x000000000000794d */ /* 0x000fea0003800000 */
.L_x_0:
[----:B------:R-:W-:-:S00]  /*0020*/  BRA `(.L_x_0) ;  /* 0xfffffffc00fc7947 */ /* 0x000fc0000383ffff */
[----:B------:R-:W-:-:S00]  /*0030*/  NOP ;  /* 0x0000000000007918 */ /* 0x000fc00000000000 */
        /* <DEDUP_REMOVED lines=12> */
.L_x_1:


//--------------------- .nv.shared.reserved.0     --------------------------
	.section	.nv.shared.reserved.0,"aw",@nobits
	.weak		__nv_reservedSMEM_offset_0_alias
	.size		__nv_reservedSMEM_offset_0_alias, 0, 64
	.other		__nv_reservedSMEM_offset_0_alias,@"STO_CUDA_RESERVED_SHARED STV_DEFAULT"
__nv_reservedSMEM_offset_0_alias:
	.zero		0
	.zero		64


//--------------------- .nv.global                --------------------------
	.section	.nv.global,"aw",@nobits
.nv.global:
	.type		_ZN41_INTERNAL_13ee8afc_4_k_cu_52fd6410_1591106thrust24THRUST_300001_SM_1000_NS3seqE,@object
	.size		_ZN41_INTERNAL_13ee8afc_4_k_cu_52fd6410_1591106thrust24THRUST_300001_SM_1000_NS3seqE,(_ZN41_INTERNAL_13ee8afc_4_k_cu_52fd6410_1591104cuda3std3__48in_placeE - _ZN41_INTERNAL_13ee8afc_4_k_cu_52fd6410_1591106thrust24THRUST_300001_SM_1000_NS3seqE)
_ZN41_INTERNAL_13ee8afc_4_k_cu_52fd6410_1591106thrust24THRUST_300001_SM_1000_NS3seqE:
	.zero		1
	.type		_ZN41_INTERNAL_13ee8afc_4_k_cu_52fd6410_1591104cuda3std3__48in_placeE,@object
	.size		_ZN41_INTERNAL_13ee8afc_4_k_cu_52fd6410_1591104cuda3std3__48in_placeE,(_ZN41_INTERNAL_13ee8afc_4_k_cu_52fd6410_1591104cuda3std6ranges3__45__cpo4sizeE - _ZN41_INTERNAL_13ee8afc_4_k_cu_52fd6410_1591104cuda3std3__48in_placeE)
_ZN41_INTERNAL_13ee8afc_4_k_cu_52fd6410_1591104cuda3std3__48in_placeE:
	.zero		1
	.type		_ZN41_INTERNAL_13ee8afc_4_k_cu_52fd6410_1591104cuda3std6ranges3__45__cpo4sizeE,@object
	.size		_ZN41_INTERNAL_13ee8afc_4_k_cu_52fd6410_1591104cuda3std6ranges3__45__cpo4sizeE,(_ZN41_INTERNAL_13ee8afc_4_k_cu_52fd6410_1591106thrust24THRUST_300001_SM_1000_NS12placeholders2_3E - _ZN41_INTERNAL_13ee8afc_4_k_cu_52fd6410_1591104cuda3std6ranges3__45__cpo4sizeE)
_ZN41_INTERNAL_13ee8afc_4_k_cu_52fd6410_1591104cuda3std6ranges3__45__cpo4sizeE:
	.zero		1
	.type		_ZN41_INTERNAL_13ee8afc_4_k_cu_52fd6410_1591106thrust24THRUST_300001_SM_1000_NS12placeholders2_3E,@object
	.size		_ZN41_INTERNAL_13ee8afc_4_k_cu_52fd6410_1591106thrust24THRUST_300001_SM_1000_NS12placeholders2_3E,(_ZN41_INTERNAL_13ee8afc_4_k_cu_52fd6410_1591104cuda3std3__45__cpo6cbeginE - _ZN41_INTERNAL_13ee8afc_4_k_cu_52fd6410_1591106thrust24THRUST_300001_SM_1000_NS12placeholders2_3E)
_ZN41_INTERNAL_13ee8afc_4_k_cu_52fd6410_1591106thrust24THRUST_300001_SM_1000_NS12placeholders2_3E:
	.zero		1
	.type		_ZN41_INTERNAL_13ee8afc_4_k_cu_52fd6410_1591104cuda3std3__45__cpo6cbeginE,@object
	.size		_ZN41_INTERNAL_13ee8afc_4_k_cu_52fd6410_1591104cuda3std3__45__cpo6cbeginE,(_ZN41_INTERNAL_13ee8afc_4_k_cu_52fd6410_1591104cuda3std6ranges3__45__cpo6cbeginE - _ZN41_INTERNAL_13ee8afc_4_k_cu_52fd6410_1591104cuda3std3__45__cpo6cbeginE)
_ZN41_INTERNAL_13ee8afc_4_k_cu_52fd6410_1591104cuda3std3__45__cpo6cbeginE:
	.zero		1
	.type		_ZN41_INTERNAL_13ee8afc_4_k_cu_52fd6410_1591104cuda3std6ranges3__45__cpo6cbeginE,@object
	.size		_ZN41_INTERNAL_13ee8afc_4_k_cu_52fd6410_1591104cuda3std6ranges3__45__cpo6cbeginE,(_ZN41_INTERNAL_13ee8afc_4_k_cu_52fd6410_1591106thrust24THRUST_300001_SM_1000_NS12placeholders2_7E - _ZN41_INTERNAL_13ee8afc_4_k_cu_52fd6410_1591104cuda3std6ranges3__45__cpo6cbeginE)
_ZN41_INTERNAL_13ee8afc_4_k_cu_52fd6410_1591104cuda3std6ranges3__45__cpo6cbeginE:
	.zero		1
	.type		_ZN41_INTERNAL_13ee8afc_4_k_cu_52fd6410_1591106thrust24THRUST_300001_SM_1000_NS12placeholders2_7E,@object
	.size		_ZN41_INTERNAL_13ee8afc_4_k_cu_52fd6410_1591106thrust24THRUST_300001_SM_1000_NS12placeholders2_7E,(_ZN41_INTERNAL_13ee8afc_4_k_cu_52fd6410_1591104cuda3std3__45__cpo7crbeginE - _ZN41_INTERNAL_13ee8afc_4_k_cu_52fd6410_1591106thrust24THRUST_300001_SM_1000_NS12placeholders2_7E)
_ZN41_INTERNAL_13ee8afc_4_k_cu_52fd6410_1591106thrust24THRUST_300001_SM_1000_NS12placeholders2_7E:
	.zero		1
	.type		_ZN41_INTERNAL_13ee8afc_4_k_cu_52fd6410_1591104cuda3std3__45__cpo7crbeginE,@object
	.size		_ZN41_INTERNAL_13ee8afc_4_k_cu_52fd6410_1591104cuda3std3__45__cpo7crbeginE,(_ZN41_INTERNAL_13ee8afc_4_k_cu_52fd6410_1591104cuda3std6ranges3__45__cpo4nextE - _ZN41_INTERNAL_13ee8afc_4_k_cu_52fd6410_1591104cuda3std3__45__cpo7crbeginE)
_ZN41_INTERNAL_13ee8afc_4_k_cu_52fd6410_1591104cuda3std3__45__cpo7crbeginE:
	.zero		1
	.type		_ZN41_INTERNAL_13ee8afc_4_k_cu_52fd6410_1591104cuda3std6ranges3__45__cpo4nextE,@object
	.size		_ZN41_INTERNAL_13ee8afc_4_k_cu_52fd6410_1591104cuda3std6ranges3__45__cpo4nextE,(_ZN41_INTERNAL_13ee8afc_4_k_cu_52fd6410_1591104cuda3std6ranges3__45__cpo4swapE - _ZN41_INTERNAL_13ee8afc_4_k_cu_52fd6410_1591104cuda3std6ranges3__45__cpo4nextE)
_ZN41_INTERNAL_13ee8afc_4_k_cu_52fd6410_1591104cuda3std6ranges3__45__cpo4nextE:
	.zero		1
	.type		_ZN41_INTERNAL_13ee8afc_4_k_cu_52fd6410_1591104cuda3std6ranges3__45__cpo4swapE,@object
	.size		_ZN41_INTERNAL_13ee8afc_4_k_cu_52fd6410_1591104cuda3std6ranges3__45__cpo4swapE,(_ZN41_INTERNAL_13ee8afc_4_k_cu_52fd6410_1591106thrust24THRUST_300001_SM_1000_NS8cuda_cub10par_nosyncE - _ZN41_INTERNAL_13ee8afc_4_k_cu_52fd6410_1591104cuda3std6ranges3__45__cpo4swapE)
_ZN41_INTERNAL_13ee8afc_4_k_cu_52fd6410_1591104cuda3std6ranges3__45__cpo4swapE:
	.zero		1
	.type		_ZN41_INTERNAL_13ee8afc_4_k_cu_52fd6410_1591106thrust24THRUST_300001_SM_1000_NS8cuda_cub10par_nosyncE,@object
	.size		_ZN41_INTERNAL_13ee8afc_4_k_cu_52fd6410_1591106thrust24THRUST_300001_SM_1000_NS8cuda_cub10par_nosyncE,(_ZN41_INTERNAL_13ee8afc_4_k_cu_52fd6410_1591106thrust24THRUST_300001_SM_1000_NS12placeholders2_9E - _ZN41_INTERNAL_13ee8afc_4_k_cu_52fd6410_1591106thrust24THRUST_300001_SM_1000_NS8cuda_cub10par_nosyncE)
_ZN41_INTERNAL_13ee8afc_4_k_cu_52fd6410_1591106thrust24THRUST_300001_SM_1000_NS8cuda_cub10par_nosyncE:
	.zero		1
	.type		_ZN41_INTERNAL_13ee8afc_4_k_cu_52fd6410_1591106thrust24THRUST_300001_SM_1000_NS12placeholders2_9E,@object
	.size		_ZN41_INTERNAL_13ee8afc_4_k_cu_52fd6410_1591106thrust24THRUST_300001_SM_1000_NS12placeholders2_9E,(_ZN41_INTERNAL_13ee8afc_4_k_cu_52fd6410_1591104cuda3std3__443_GLOBAL__N__13ee8afc_4_k_cu_52fd6410_1591106ignoreE - _ZN41_INTERNAL_13ee8afc_4_k_cu_52fd6410_1591106thrust24THRUST_300001_SM_1000_NS12placeholders2_9E)
_ZN41_INTERNAL_13ee8afc_4_k_cu_52fd6410_1591106thrust24THRUST_300001_SM_1000_NS12placeholders2_9E:
	.zero		1
	.type		_ZN41_INTERNAL_13ee8afc_4_k_cu_52fd6410_1591104cuda3std3__443_GLOBAL__N__13ee8afc_4_k_cu_52fd6410_1591106ignoreE,@object
	.size		_ZN41_INTERNAL_13ee8afc_4_k_cu_52fd6410_1591104cuda3std3__443_GLOBAL__N__13ee8afc_4_k_cu_52fd6410_1591106ignoreE,(_ZN41_INTERNAL_13ee8afc_4_k_cu_52fd6410_1591104cuda3std6ranges3__45__cpo4dataE - _ZN41_INTERNAL_13ee8afc_4_k_cu_52fd6410_1591104cuda3std3__443_GLOBAL__N__13ee8afc_4_k_cu_52fd6410_1591106ignoreE)
_ZN41_INTERNAL_13ee8afc_4_k_cu_52fd6410_1591104cuda3std3__443_GLOBAL__N__13ee8afc_4_k_cu_52fd6410_1591106ignoreE:
	.zero		1
	.type		_ZN41_INTERNAL_13ee8afc_4_k_cu_52fd6410_1591104cuda3std6ranges3__45__cpo4dataE,@object
	.size		_ZN41_INTERNAL_13ee8afc_4_k_cu_52fd6410_1591104cuda3std6ranges3__45__cpo4dataE,(_ZN41_INTERNAL_13ee8afc_4_k_cu_52fd6410_1591106thrust24THRUST_300001_SM_1000_NS12placeholders2_1E - _ZN41_INTERNAL_13ee8afc_4_k_cu_52fd6410_1591104cuda3std6ranges3__45__cpo4dataE)
_ZN41_INTERNAL_13ee8afc_4_k_cu_52fd6410_1591104cuda3std6ranges3__45__cpo4dataE:
	.zero		1
	.type		_ZN41_INTERNAL_13ee8afc_4_k_cu_52fd6410_1591106thrust24THRUST_300001_SM_1000_NS12placeholders2_1E,@object
	.size		_ZN41_INTERNAL_13ee8afc_4_k_cu_52fd6410_1591106thrust24THRUST_300001_SM_1000_NS12placeholders2_1E,(_ZN41_INTERNAL_13ee8afc_4_k_cu_52fd6410_1591104cuda3std3__45__cpo5beginE - _ZN41_INTERNAL_13ee8afc_4_k_cu_52fd6410_1591106thrust24THRUST_300001_SM_1000_NS12placeholders2_1E)
_ZN41_INTERNAL_13ee8afc_4_k_cu_52fd6410_1591106thrust24THRUST_300001_SM_1000_NS12placeholders2_1E:
	.zero		1
	.type		_ZN41_INTERNAL_13ee8afc_4_k_cu_52fd6410_1591104cuda3std3__45__cpo5beginE,@object
	.size		_ZN41_INTERNAL_13ee8afc_4_k_cu_52fd6410_1591104cuda3std3__45__cpo5beginE,(_ZN41_INTERNAL_13ee8afc_4_k_cu_52fd6410_1591104cuda3std6ranges3__45__cpo5beginE - _ZN41_INTERNAL_13ee8afc_4_k_cu_52fd6410_1591104cuda3std3__45__cpo5beginE)
_ZN41_INTERNAL_13ee8afc_4_k_cu_52fd6410_1591104cuda3std3__45__cpo5beginE:
	.zero		1
	.type		_ZN41_INTERNAL_13ee8afc_4_k_cu_52fd6410_1591104cuda3std6ranges3__45__cpo5beginE,@object
	.size		_ZN41_INTERNAL_13ee8afc_4_k_cu_52fd6410_1591104cuda3std6ranges3__45__cpo5beginE,(_ZN41_INTERNAL_13ee8afc_4_k_cu_52fd6410_1591106thrust24THRUST_300001_SM_1000_NS12placeholders2_5E - _ZN41_INTERNAL_13ee8afc_4_k_cu_52fd6410_1591104cuda3std6ranges3__45__cpo5beginE)
_ZN41_INTERNAL_13ee8afc_4_k_cu_52fd6410_1591104cuda3std6ranges3__45__cpo5beginE:
	.zero		1
	.type		_ZN41_INTERNAL_13ee8afc_4_k_cu_52fd6410_1591106thrust24THRUST_300001_SM_1000_NS12placeholders2_5E,@object
	.size		_ZN41_INTERNAL_13ee8afc_4_k_cu_52fd6410_1591106thrust24THRUST_300001_SM_1000_NS12placeholders2_5E,(_ZN41_INTERNAL_13ee8afc_4_k_cu_52fd6410_1591104cuda3std3__45__cpo6rbeginE - _ZN41_INTERNAL_13ee8afc_4_k_cu_52fd6410_1591106thrust24THRUST_300001_SM_1000_NS12placeholders2_5E)
_ZN41_INTERNAL_13ee8afc_4_k_cu_52fd6410_1591106thrust24THRUST_300001_SM_1000_NS12placeholders2_5E:
	.zero		1
	.type		_ZN41_INTERNAL_13ee8afc_4_k_cu_52fd6410_1591104cuda3std3__45__cpo6rbeginE,@object
	.size		_ZN41_INTERNAL_13ee8afc_4_k_cu_52fd6410_1591104cuda3std3__45__cpo6rbeginE,(_ZN41_INTERNAL_13ee8afc_4_k_cu_52fd6410_1591104cuda3std6ranges3__45__cpo7advanceE - _ZN41_INTERNAL_13ee8afc_4_k_cu_52fd6410_1591104cuda3std3__45__cpo6rbeginE)
_ZN41_INTERNAL_13ee8afc_4_k_cu_52fd6410_1591104cuda3std3__45__cpo6rbeginE:
	.zero		1
	.type		_ZN41_INTERNAL_13ee8afc_4_k_cu_52fd6410_1591104cuda3std6ranges3__45__cpo7advanceE,@object
	.size		_ZN41_INTERNAL_13ee8afc_4_k_cu_52fd6410_1591104cuda3std6ranges3__45__cpo7advanceE,(_ZN41_INTERNAL_13ee8afc_4_k_cu_52fd6410_1591104cuda3std3__47nulloptE - _ZN41_INTERNAL_13ee8afc_4_k_cu_52fd6410_1591104cuda3std6ranges3__45__cpo7advanceE)
_ZN41_INTERNAL_13ee8afc_4_k_cu_52fd6410_1591104cuda3std6ranges3__45__cpo7advanceE:
	.zero		1
	.type		_ZN41_INTERNAL_13ee8afc_4_k_cu_52fd6410_1591104cuda3std3__47nulloptE,@object
	.size		_ZN41_INTERNAL_13ee8afc_4_k_cu_52fd6410_1591104cuda3std3__47nulloptE,(_ZN41_INTERNAL_13ee8afc_4_k_cu_52fd6410_1591104cuda3std6ranges3__45__cpo8distanceE - _ZN41_INTERNAL_13ee8afc_4_k_cu_52fd6410_1591104cuda3std3__47nulloptE)
_ZN41_INTERNAL_13ee8afc_4_k_cu_52fd6410_1591104cuda3std3__47nulloptE:
	.zero		1
	.type		_ZN41_INTERNAL_13ee8afc_4_k_cu_52fd6410_1591104cuda3std6ranges3__45__cpo8distanceE,@object
	.size		_ZN41_INTERNAL_13ee8afc_4_k_cu_52fd6410_1591104cuda3std6ranges3__45__cpo8distanceE,(_ZN41_INTERNAL_13ee8afc_4_k_cu_52fd6410_1591106thrust24THRUST_300001_SM_1000_NS12placeholders3_10E - _ZN41_INTERNAL_13ee8afc_4_k_cu_52fd6410_1591104cuda3std6ranges3__45__cpo8distanceE)
_ZN41_INTERNAL_13ee8afc_4_k_cu_52fd6410_1591104cuda3std6ranges3__45__cpo8distanceE:
	.zero		1
	.type		_ZN41_INTERNAL_13ee8afc_4_k_cu_52fd6410_1591106thrust24THRUST_300001_SM_1000_NS12placeholders3_10E,@object
	.size		_ZN41_INTERNAL_13ee8afc_4_k_cu_52fd6410_1591106thrust24THRUST_300001_SM_1000_NS12placeholders3_10E,(_ZN41_INTERNAL_13ee8afc_4_k_cu_52fd6410_1591104cuda3std3__419piecewise_constructE - _ZN41_INTERNAL_13ee8afc_4_k_cu_52fd6410_1591106thrust24THRUST_300001_SM_1000_NS12placeholders3_10E)
_ZN41_INTERNAL_13ee8afc_4_k_cu_52fd6410_1591106thrust24THRUST_300001_SM_1000_NS12placeholders3_10E:
	.zero		1
	.type		_ZN41_INTERNAL_13ee8afc_4_k_cu_52fd6410_1591104cuda3std3__419piecewise_constructE,@object
	.size		_ZN41_INTERNAL_13ee8afc_4_k_cu_52fd6410_1591104cuda3std3__419piecewise_constructE,(_ZN41_INTERNAL_13ee8afc_4_k_cu_52fd6410_1591104cuda3std6ranges3__45__cpo5cdataE - _ZN41_INTERNAL_13ee8afc_4_k_cu_52fd6410_1591104cuda3std3__419piecewise_constructE)
_ZN41_INTERNAL_13ee8afc_4_k_cu_52fd6410_1591104cuda3std3__419piecewise_constructE:
	.zero		1
	.type		_ZN41_INTERNAL_13ee8afc_4_k_cu_52fd6410_1591104cuda3std6ranges3__45__cpo5cdataE,@object
	.size		_ZN41_INTERNAL_13ee8afc_4_k_cu_52fd6410_1591104cuda3std6ranges3__45__cpo5cdataE,(_ZN41_INTERNAL_13ee8afc_4_k_cu_52fd6410_1591106thrust24THRUST_300001_SM_1000_NS12placeholders2_2E - _ZN41_INTERNAL_13ee8afc_4_k_cu_52fd6410_1591104cuda3std6ranges3__45__cpo5cdataE)
_ZN41_INTERNAL_13ee8afc_4_k_cu_52fd6410_1591104cuda3std6ranges3__45__cpo5cdataE:
	.zero		1
	.type		_ZN41_INTERNAL_13ee8afc_4_k_cu_52fd6410_1591106thrust24THRUST_300001_SM_1000_NS12placeholders2_2E,@object
	.size		_ZN41_INTERNAL_13ee8afc_4_k_cu_52fd6410_1591106thrust24THRUST_300001_SM_1000_NS12placeholders2_2E,(_ZN41_INTERNAL_13ee8afc_4_k_cu_52fd6410_1591104cuda3std3__45__cpo3endE - _ZN41_INTERNAL_13ee8afc_4_k_cu_52fd6410_1591106thrust24THRUST_300001_SM_1000_NS12placeholders2_2E)
_ZN41_INTERNAL_13ee8afc_4_k_cu_52fd6410_1591106thrust24THRUST_300001_SM_1000_NS12placeholders2_2E:
	.zero		1
	.type		_ZN41_INTERNAL_13ee8afc_4_k_cu_52fd6410_1591104cuda3std3__45__cpo3endE,@object
	.size		_ZN41_INTERNAL_13ee8afc_4_k_cu_52fd6410_1591104cuda3std3__45__cpo3endE,(_ZN41_INTERNAL_13ee8afc_4_k_cu_52fd6410_1591104cuda3std6ranges3__45__cpo3endE - _ZN41_INTERNAL_13ee8afc_4_k_cu_52fd6410_1591104cuda3std3__45__cpo3endE)
_ZN41_INTERNAL_13ee8afc_4_k_cu_52fd6410_1591104cuda3std3__45__cpo3endE:
	.zero		1
	.type		_ZN41_INTERNAL_13ee8afc_4_k_cu_52fd6410_1591104cuda3std6ranges3__45__cpo3endE,@object
	.size		_ZN41_INTERNAL_13ee8afc_4_k_cu_52fd6410_1591104cuda3std6ranges3__45__cpo3endE,(_ZN41_INTERNAL_13ee8afc_4_k_cu_52fd6410_1591106thrust24THRUST_300001_SM_1000_NS12placeholders2_6E - _ZN41_INTERNAL_13ee8afc_4_k_cu_52fd6410_1591104cuda3std6ranges3__45__cpo3endE)
_ZN41_INTERNAL_13ee8afc_4_k_cu_52fd6410_1591104cuda3std6ranges3__45__cpo3endE:
	.zero		1
	.type		_ZN41_INTERNAL_13ee8afc_4_k_cu_52fd6410_1591106thrust24THRUST_300001_SM_1000_NS12placeholders2_6E,@object
	.size		_ZN41_INTERNAL_13ee8afc_4_k_cu_52fd6410_1591106thrust24THRUST_300001_SM_1000_NS12placeholders2_6E,(_ZN41_INTERNAL_13ee8afc_4_k_cu_52fd6410_1591104cuda3std3__45__cpo4rendE - _ZN41_INTERNAL_13ee8afc_4_k_cu_52fd6410_1591106thrust24THRUST_300001_SM_1000_NS12placeholders2_6E)
_ZN41_INTERNAL_13ee8afc_4_k_cu_52fd6410_1591106thrust24THRUST_300001_SM_1000_NS12placeholders2_6E:
	.zero		1
	.type		_ZN41_INTERNAL_13ee8afc_4_k_cu_52fd6410_1591104cuda3std3__45__cpo4rendE,@object
	.size		_ZN41_INTERNAL_13ee8afc_4_k_cu_52fd6410_1591104cuda3std3__45__cpo4rendE,(_ZN41_INTERNAL_13ee8afc_4_k_cu_52fd6410_1591104cuda3std6ranges3__45__cpo9iter_swapE - _ZN41_INTERNAL_13ee8afc_4_k_cu_52fd6410_1591104cuda3std3__45__cpo4rendE)
_ZN41_INTERNAL_13ee8afc_4_k_cu_52fd6410_1591104cuda3std3__45__cpo4rendE:
	.zero		1
	.type		_ZN41_INTERNAL_13ee8afc_4_k_cu_52fd6410_1591104cuda3std6ranges3__45__cpo9iter_swapE,@object
	.size		_ZN41_INTERNAL_13ee8afc_4_k_cu_52fd6410_1591104cuda3std6ranges3__45__cpo9iter_swapE,(_ZN41_INTERNAL_13ee8afc_4_k_cu_52fd6410_1591104cuda3std3__48unexpectE - _ZN41_INTERNAL_13ee8afc_4_k_cu_52fd6410_1591104cuda3std6ranges3__45__cpo9iter_swapE)
_ZN41_INTERNAL_13ee8afc_4_k_cu_52fd6410_1591104cuda3std6ranges3__45__cpo9iter_swapE:
	.zero		1
	.type		_ZN41_INTERNAL_13ee8afc_4_k_cu_52fd6410_1591104cuda3std3__48unexpectE,@object
	.size		_ZN41_INTERNAL_13ee8afc_4_k_cu_52fd6410_1591104cuda3std3__48unexpectE,(_ZN41_INTERNAL_13ee8afc_4_k_cu_52fd6410_1591106thrust24THRUST_300001_SM_1000_NS8cuda_cub3parE - _ZN41_INTERNAL_13ee8afc_4_k_cu_52fd6410_1591104cuda3std3__48unexpectE)
_ZN41_INTERNAL_13ee8afc_4_k_cu_52fd6410_1591104cuda3std3__48unexpectE:
	.zero		1
	.type		_ZN41_INTERNAL_13ee8afc_4_k_cu_52fd6410_1591106thrust24THRUST_300001_SM_1000_NS8cuda_cub3parE,@object
	.size		_ZN41_INTERNAL_13ee8afc_4_k_cu_52fd6410_1591106thrust24THRUST_300001_SM_1000_NS8cuda_cub3parE,(_ZN41_INTERNAL_13ee8afc_4_k_cu_52fd6410_1591106thrust24THRUST_300001_SM_1000_NS12placeholders2_4E - _ZN41_INTERNAL_13ee8afc_4_k_cu_52fd6410_1591106thrust24THRUST_300001_SM_1000_NS8cuda_cub3parE)
_ZN41_INTERNAL_13ee8afc_4_k_cu_52fd6410_1591106thrust24THRUST_300001_SM_1000_NS8cuda_cub3parE:
	.zero		1
	.type		_ZN41_INTERNAL_13ee8afc_4_k_cu_52fd6410_1591106thrust24THRUST_300001_SM_1000_NS12placeholders2_4E,@object
	.size		_ZN41_INTERNAL_13ee8afc_4_k_cu_52fd6410_1591106thrust24THRUST_300001_SM_1000_NS12placeholders2_4E,(_ZN41_INTERNAL_13ee8afc_4_k_cu_52fd6410_1591104cuda3std3__45__cpo4cendE - _ZN41_INTERNAL_13ee8afc_4_k_cu_52fd6410_1591106thrust24THRUST_300001_SM_1000_NS12placeholders2_4E)
_ZN41_INTERNAL_13ee8afc_4_k_cu_52fd6410_1591106thrust24THRUST_300001_SM_1000_NS12placeholders2_4E:
	.zero		1
	.type		_ZN41_INTERNAL_13ee8afc_4_k_cu_52fd6410_1591104cuda3std3__45__cpo4cendE,@object
	.size		_ZN41_INTERNAL_13ee8afc_4_k_cu_52fd6410_1591104cuda3std3__45__cpo4cendE,(_ZN41_INTERNAL_13ee8afc_4_k_cu_52fd6410_1591104cuda3std6ranges3__45__cpo4cendE - _ZN41_INTERNAL_13ee8afc_4_k_cu_52fd6410_1591104cuda3std3__45__cpo4cendE)
_ZN41_INTERNAL_13ee8afc_4_k_cu_52fd6410_1591104cuda3std3__45__cpo4cendE:
	.zero		1
	.type		_ZN41_INTERNAL_13ee8afc_4_k_cu_52fd6410_1591104cuda3std6ranges3__45__cpo4cendE,@object
	.size		_ZN41_INTERNAL_13ee8afc_4_k_cu_52fd6410_1591104cuda3std6ranges3__45__cpo4cendE,(_ZN41_INTERNAL_13ee8afc_4_k_cu_52fd6410_1591104cuda3std3__420unreachable_sentinelE - _ZN41_INTERNAL_13ee8afc_4_k_cu_52fd6410_1591104cuda3std6ranges3__45__cpo4cendE)
_ZN41_INTERNAL_13ee8afc_4_k_cu_52fd6410_1591104cuda3std6ranges3__45__cpo4cendE:
	.zero		1
	.type		_ZN41_INTERNAL_13ee8afc_4_k_cu_52fd6410_1591104cuda3std3__420unreachable_sentinelE,@object
	.size		_ZN41_INTERNAL_13ee8afc_4_k_cu_52fd6410_1591104cuda3std3__420unreachable_sentinelE,(_ZN41_INTERNAL_13ee8afc_4_k_cu_52fd6410_1591104cuda3std6ranges3__45__cpo5ssizeE - _ZN41_INTERNAL_13ee8afc_4_k_cu_52fd6410_1591104cuda3std3__420unreachable_sentinelE)
_ZN41_INTERNAL_13ee8afc_4_k_cu_52fd6410_1591104cuda3std3__420unreachable_sentinelE:
	.zero		1
	.type		_ZN41_INTERNAL_13ee8afc_4_k_cu_52fd6410_1591104cuda3std6ranges3__45__cpo5ssizeE,@object
	.size		_ZN41_INTERNAL_13ee8afc_4_k_cu_52fd6410_1591104cuda3std6ranges3__45__cpo5ssizeE,(_ZN41_INTERNAL_13ee8afc_4_k_cu_52fd6410_1591106thrust24THRUST_300001_SM_1000_NS12placeholders2_8E - _ZN41_INTERNAL_13ee8afc_4_k_cu_52fd6410_1591104cuda3std6ranges3__45__cpo5ssizeE)
_ZN41_INTERNAL_13ee8afc_4_k_cu_52fd6410_1591104cuda3std6ranges3__45__cpo5ssizeE:
	.zero		1
	.type		_ZN41_INTERNAL_13ee8afc_4_k_cu_52fd6410_1591106thrust24THRUST_300001_SM_1000_NS12placeholders2_8E,@object
	.size		_ZN41_INTERNAL_13ee8afc_4_k_cu_52fd6410_1591106thrust24THRUST_300001_SM_1000_NS12placeholders2_8E,(_ZN41_INTERNAL_13ee8afc_4_k_cu_52fd6410_1591104cuda3std3__45__cpo5crendE - _ZN41_INTERNAL_13ee8afc_4_k_cu_52fd6410_1591106thrust24THRUST_300001_SM_1000_NS12placeholders2_8E)
_ZN41_INTERNAL_13ee8afc_4_k_cu_52fd6410_1591106thrust24THRUST_300001_SM_1000_NS12placeholders2_8E:
	.zero		1
	.type		_ZN41_INTERNAL_13ee8afc_4_k_cu_52fd6410_1591104cuda3std3__45__cpo5crendE,@object
	.size		_ZN41_INTERNAL_13ee8afc_4_k_cu_52fd6410_1591104cuda3std3__45__cpo5crendE,(_ZN41_INTERNAL_13ee8afc_4_k_cu_52fd6410_1591104cuda3std6ranges3__45__cpo4prevE - _ZN41_INTERNAL_13ee8afc_4_k_cu_52fd6410_1591104cuda3std3__45__cpo5crendE)
_ZN41_INTERNAL_13ee8afc_4_k_cu_52fd6410_1591104cuda3std3__45__cpo5crendE:
	.zero		1
	.type		_ZN41_INTERNAL_13ee8afc_4_k_cu_52fd6410_1591104cuda3std6ranges3__45__cpo4prevE,@object
	.size		_ZN41_INTERNAL_13ee8afc_4_k_cu_52fd6410_1591104cuda3std6ranges3__45__cpo4prevE,(_ZN41_INTERNAL_13ee8afc_4_k_cu_52fd6410_1591104cuda3std6ranges3__45__cpo9iter_moveE - _ZN41_INTERNAL_13ee8afc_4_k_cu_52fd6410_1591104cuda3std6ranges3__45__cpo4prevE)
_ZN41_INTERNAL_13ee8afc_4_k_cu_52fd6410_1591104cuda3std6ranges3__45__cpo4prevE:
	.zero		1
	.type		_ZN41_INTERNAL_13ee8afc_4_k_cu_52fd6410_1591104cuda3std6ranges3__45__cpo9iter_moveE,@object
	.size		_ZN41_INTERNAL_13ee8afc_4_k_cu_52fd6410_1591104cuda3std6ranges3__45__cpo9iter_moveE,(_ZN41_INTERNAL_13ee8afc_4_k_cu_52fd6410_1591106thrust24THRUST_300001_SM_1000_NS6system6detail10sequential3seqE - _ZN41_INTERNAL_13ee8afc_4_k_cu_52fd6410_1591104cuda3std6ranges3__45__cpo9iter_moveE)
_ZN41_INTERNAL_13ee8afc_4_k_cu_52fd6410_1591104cuda3std6ranges3__45__cpo9iter_moveE:
	.zero		1
	.type		_ZN41_INTERNAL_13ee8afc_4_k_cu_52fd6410_1591106thrust24THRUST_300001_SM_1000_NS6system6detail10sequential3seqE,@object
	.size		_ZN41_INTERNAL_13ee8afc_4_k_cu_52fd6410_1591106thrust24THRUST_300001_SM_1000_NS6system6detail10sequential3seqE,(.L_31 - _ZN41_INTERNAL_13ee8afc_4_k_cu_52fd6410_1591106thrust24THRUST_300001_SM_1000_NS6system6detail10sequential3seqE)
_ZN41_INTERNAL_13ee8afc_4_k_cu_52fd6410_1591106thrust24THRUST_300001_SM_1000_NS6system6detail10sequential3seqE:
	.zero		1
.L_31:


//--------------------- .nv.constant0._ZN3cub18CUB_300001_SM_10006detail11EmptyKernelIvEEvv --------------------------
	.section	.nv.constant0._ZN3cub18CUB_300001_SM_10006detail11EmptyKernelIvEEvv,"a",@progbits
	.sectionflags	@""
	.align	4
.nv.constant0._ZN3cub18CUB_300001_SM_10006detail11EmptyKernelIvEEvv:
	.zero		896


//--------------------- SYMBOLS --------------------------

	.type		.nv.reservedSmem.offset0,@object
	.size		.nv.reservedSmem.offset0,0x4
